	.headerflags	@"EF_CUDA_TEXMODE_UNIFIED EF_CUDA_64BIT_ADDRESS EF_CUDA_ACCELERATORS EF_CUDA_SM90 EF_CUDA_VIRTUAL_SM(EF_CUDA_SM90)"
	.elftype	@"ET_EXEC"


//--------------------- .nv.info                  --------------------------
	.section	.nv.info,"",@"SHT_CUDA_INFO"
	.align	4


	//----- nvinfo : EIATTR_REGCOUNT
	.align		4
        /*0000*/ 	.byte	0x04, 0x2f
        /*0002*/ 	.short	(.L_1 - .L_0)
	.align		4
.L_0:
        /*0004*/ 	.word	index@(triton_poi_fused_convolution_leaky_relu_2)
        /*0008*/ 	.word	0x00000012


	//----- nvinfo : EIATTR_MIN_STACK_SIZE
	.align		4
.L_1:
        /*000c*/ 	.byte	0x04, 0x12
        /*000e*/ 	.short	(.L_3 - .L_2)
	.align		4
.L_2:
        /*0010*/ 	.word	index@(triton_poi_fused_convolution_leaky_relu_2)
        /*0014*/ 	.word	0x00000000


	//----- nvinfo : EIATTR_FRAME_SIZE
	.align		4
.L_3:
        /*0018*/ 	.byte	0x04, 0x11
        /*001a*/ 	.short	(.L_5 - .L_4)
	.align		4
.L_4:
        /*001c*/ 	.word	index@(triton_poi_fused_convolution_leaky_relu_2)
        /*0020*/ 	.word	0x00000000


	//----- nvinfo : EIATTR_MIN_STACK_SIZE
	.align		4
.L_5:
        /*0024*/ 	.byte	0x04, 0x12
        /*0026*/ 	.short	(.L_7 - .L_6)
	.align		4
.L_6:
        /*0028*/ 	.word	index@(triton_poi_fused_convolution_leaky_relu_2)
        /*002c*/ 	.word	0x00000000
.L_7:


//--------------------- .nv.info.triton_poi_fused_convolution_leaky_relu_2 --------------------------
	.section	.nv.info.triton_poi_fused_convolution_leaky_relu_2,"",@"SHT_CUDA_INFO"
	.sectionflags	@""
	.align	4


	//----- nvinfo : EIATTR_CUDA_API_VERSION
	.align		4
        /*0000*/ 	.byte	0x04, 0x37
        /*0002*/ 	.short	(.L_9 - .L_8)
.L_8:
        /*0004*/ 	.word	0x0000007c


	//----- nvinfo : EIATTR_KPARAM_INFO
	.align		4
.L_9:
        /*0008*/ 	.byte	0x04, 0x17
        /*000a*/ 	.short	(.L_11 - .L_10)
.L_10:
        /*000c*/ 	.word	0x00000000
        /*0010*/ 	.short	0x0003
        /*0012*/ 	.short	0x0018
        /*0014*/ 	.byte	0x00, 0xf0, 0x11, 0x00


	//----- nvinfo : EIATTR_KPARAM_INFO
	.align		4
.L_11:
        /*0018*/ 	.byte	0x04, 0x17
        /*001a*/ 	.short	(.L_13 - .L_12)
.L_12:
        /*001c*/ 	.word	0x00000000
        /*0020*/ 	.short	0x0002
        /*0022*/ 	.short	0x0010
        /*0024*/ 	.byte	0x00, 0xf4, 0x21, 0x00


	//----- nvinfo : EIATTR_KPARAM_INFO
	.align		4
.L_13:
        /*0028*/ 	.byte	0x04, 0x17
        /*002a*/ 	.short	(.L_15 - .L_14)
.L_14:
        /*002c*/ 	.word	0x00000000
        /*0030*/ 	.short	0x0001
        /*0032*/ 	.short	0x0008
        /*0034*/ 	.byte	0x00, 0xf4, 0x21, 0x00


	//----- nvinfo : EIATTR_KPARAM_INFO
	.align		4
.L_15:
        /*0038*/ 	.byte	0x04, 0x17
        /*003a*/ 	.short	(.L_17 - .L_16)
.L_16:
        /*003c*/ 	.word	0x00000000
        /*0040*/ 	.short	0x0000
        /*0042*/ 	.short	0x0000
        /*0044*/ 	.byte	0x00, 0xf4, 0x21, 0x00


	//----- nvinfo : EIATTR_SPARSE_MMA_MASK
	.align		4
.L_17:
        /*0048*/ 	.byte	0x03, 0x50
        /*004a*/ 	.short	0x0000


	//----- nvinfo : EIATTR_MAXREG_COUNT
	.align		4
        /*004c*/ 	.byte	0x03, 0x1b
        /*004e*/ 	.short	0x00ff


	//----- nvinfo : EIATTR_EXIT_INSTR_OFFSETS
	.align		4
        /*0050*/ 	.byte	0x04, 0x1c
        /*0052*/ 	.short	(.L_19 - .L_18)


	//   ....[0]....
.L_18:
        /*0054*/ 	.word	0x00000290


	//   ....[1]....
        /*0058*/ 	.word	0x000002b0


	//----- nvinfo : EIATTR_REQNTID
	.align		4
.L_19:
        /*005c*/ 	.byte	0x04, 0x10
        /*005e*/ 	.short	(.L_21 - .L_20)
.L_20:
        /*0060*/ 	.word	0x00000080
        /*0064*/ 	.word	0x00000001
        /*0068*/ 	.word	0x00000001


	//----- nvinfo : EIATTR_CBANK_PARAM_SIZE
	.align		4
.L_21:
        /*006c*/ 	.byte	0x03, 0x19
        /*006e*/ 	.short	0x001c


	//----- nvinfo : EIATTR_PARAM_CBANK
	.align		4
        /*0070*/ 	.byte	0x04, 0x0a
        /*0072*/ 	.short	(.L_23 - .L_22)
	.align		4
.L_22:
        /*0074*/ 	.word	index@(.nv.constant0.triton_poi_fused_convolution_leaky_relu_2)
        /*0078*/ 	.short	0x0210
        /*007a*/ 	.short	0x001c


	//----- nvinfo : EIATTR_SW_WAR
	.align		4
.L_23:
        /*007c*/ 	.byte	0x04, 0x36
        /*007e*/ 	.short	(.L_25 - .L_24)
.L_24:
        /*0080*/ 	.word	0x00000008
.L_25:


//--------------------- .nv.callgraph             --------------------------
	.section	.nv.callgraph,"",@"SHT_CUDA_CALLGRAPH"
	.align	4
	.sectionentsize	8
	.align		4
        /*0000*/ 	.word	0x00000000
	.align		4
        /*0004*/ 	.word	0xffffffff
	.align		4
        /*0008*/ 	.word	0x00000000
	.align		4
        /*000c*/ 	.word	0xfffffffe
	.align		4
        /*0010*/ 	.word	0x00000000
	.align		4
        /*0014*/ 	.word	0xfffffffd
	.align		4
        /*0018*/ 	.word	0x00000000
	.align		4
        /*001c*/ 	.word	0xfffffffc


//--------------------- .text.triton_poi_fused_convolution_leaky_relu_2 --------------------------
	.section	.text.triton_poi_fused_convolution_leaky_relu_2,"ax",@progbits
	.align	128
        .global         triton_poi_fused_convolution_leaky_relu_2
        .type           triton_poi_fused_convolution_leaky_relu_2,@function
        .size           triton_poi_fused_convolution_leaky_relu_2,(.L_x_1 - triton_poi_fused_convolution_leaky_relu_2)
        .other          triton_poi_fused_convolution_leaky_relu_2,@"STO_CUDA_ENTRY STV_DEFAULT"
triton_poi_fused_convolution_leaky_relu_2:
.text.triton_poi_fused_convolution_leaky_relu_2:
[----:B------:R-:W0:Y:S02]  /*0000*/  LDC R1, c[0x0][0x28] ;  /* 0x00000a00ff017b82 */ /* 0x000e240000000800 */
[----:B------:R-:W1:Y:S01]  /*0010*/  S2R R0, SR_TID.X ;  /* 0x0000000000007919 */ /* 0x000e620000002100 */
[----:B------:R-:W-:Y:S01]  /*0020*/  IMAD.MOV.U32 R2, RZ, RZ, RZ ;  /* 0x000000ffff027224 */ /* 0x000fe200078e00ff */
[----:B------:R-:W2:Y:S01]  /*0030*/  LDC.64 R8, c[0x0][0x218] ;  /* 0x00008600ff087b82 */ /* 0x000ea20000000a00 */
[----:B------:R-:W-:Y:S01]  /*0040*/  IMAD.MOV.U32 R13, RZ, RZ, RZ ;  /* 0x000000ffff0d7224 */ /* 0x000fe200078e00ff */
[----:B------:R-:W3:Y:S01]  /*0050*/  S2R R3, SR_CTAID.X ;  /* 0x0000000000037919 */ /* 0x000ee20000002500 */
[----:B------:R-:W-:Y:S01]  /*0060*/  IMAD.MOV.U32 R10, RZ, RZ, RZ ;  /* 0x000000ffff0a7224 */ /* 0x000fe200078e00ff */
[----:B------:R-:W-:Y:S01]  /*0070*/  ULDC.64 UR4, c[0x0][0x208] ;  /* 0x0000820000047ab9 */ /* 0x000fe20000000a00 */
[----:B------:R-:W-:-:S03]  /*0080*/  ULDC.64 UR6, c[0x0][0x220] ;  /* 0x0000880000067ab9 */ /* 0x000fc60000000a00 */
[----:B------:R-:W4:Y:S01]  /*0090*/  LDC.64 R4, c[0x0][0x210] ;  /* 0x00008400ff047b82 */ /* 0x000f220000000a00 */
[----:B-1----:R-:W-:-:S05]  /*00a0*/  IMAD.SHL.U32 R0, R0, 0x2, RZ ;  /* 0x0000000200007824 */ /* 0x002fca00078e00ff */
[----:B------:R-:W-:-:S05]  /*00b0*/  LOP3.LUT R0, R0, 0xfe, RZ, 0xc0, !PT ;  /* 0x000000fe00007812 */ /* 0x000fca00078ec0ff */
[----:B---3--:R-:W-:-:S04]  /*00c0*/  IMAD R3, R3, 0x100, R0 ;  /* 0x0000010003037824 */ /* 0x008fc800078e0200 */
[C---:B------:R-:W-:Y:S01]  /*00d0*/  IMAD.HI R0, R3.reuse, -0x6e5d4c3b, R2 ;  /* 0x91a2b3c503007827 */ /* 0x040fe200078e0202 */
[----:B------:R-:W-:-:S03]  /*00e0*/  ISETP.GE.AND P2, PT, R3, 0x3840, PT ;  /* 0x000038400300780c */ /* 0x000fc60003f46270 */
[----:B----4-:R-:W-:Y:S01]  /*00f0*/  IMAD.WIDE R4, R3, 0x4, R4 ;  /* 0x0000000403047825 */ /* 0x010fe200078e0204 */
[----:B------:R-:W-:-:S04]  /*0100*/  SHF.R.U32.HI R11, RZ, 0x1f, R0 ;  /* 0x0000001fff0b7819 */ /* 0x000fc80000011600 */
[----:B------:R-:W-:-:S04]  /*0110*/  LEA.HI.SX32 R2, R0, R11, 0x17 ;  /* 0x0000000b00027211 */ /* 0x000fc800078fbaff */
[----:B------:R-:W-:-:S04]  /*0120*/  LEA.HI R6, R2, R2, RZ, 0x2 ;  /* 0x0000000202067211 */ /* 0x000fc800078f10ff */
[----:B------:R-:W-:-:S04]  /*0130*/  LOP3.LUT R7, R6, 0xfffffffc, RZ, 0xc0, !PT ;  /* 0xfffffffc06077812 */ /* 0x000fc800078ec0ff */
[----:B------:R-:W-:-:S05]  /*0140*/  IADD3 R7, R2, -R7, RZ ;  /* 0x8000000702077210 */ /* 0x000fca0007ffe0ff */
[----:B--2---:R-:W-:Y:S01]  /*0150*/  IMAD.WIDE R8, R7, 0x4, R8 ;  /* 0x0000000407087825 */ /* 0x004fe200078e0208 */
[----:B------:R-:W-:-:S04]  /*0160*/  CS2R R6, SRZ ;  /* 0x0000000000067805 */ /* 0x000fc8000001ff00 */
[----:B------:R-:W2:Y:S04]  /*0170*/  @!P2 LDG.E.EL R13, desc[UR4][R8.64] ;  /* 0x00000004080da981 */ /* 0x000ea8000c2e1900 */
[----:B------:R-:W2:Y:S04]  /*0180*/  @!P2 LDG.E.64 R6, desc[UR4][R4.64] ;  /* 0x000000040406a981 */ /* 0x000ea8000c1e1b00 */
[----:B------:R-:W3:Y:S01]  /*0190*/  @!P2 LDG.E.EL R10, desc[UR4][R8.64] ;  /* 0x00000004080aa981 */ /* 0x000ee2000c2e1900 */
[----:B------:R-:W-:-:S05]  /*01a0*/  LEA.HI.SX32 R11, R0, R11, 0x15 ;  /* 0x0000000b000b7211 */ /* 0x000fca00078faaff */
[----:B------:R-:W-:-:S04]  /*01b0*/  IMAD R2, R11, -0xe10, R3 ;  /* 0xfffff1f00b027824 */ /* 0x000fc800078e0203 */
[----:B------:R-:W-:-:S05]  /*01c0*/  IMAD R11, R11, 0xe80, R2 ;  /* 0x00000e800b0b7824 */ /* 0x000fca00078e0202 */
[----:B------:R-:W-:-:S04]  /*01d0*/  IADD3 R2, P3, R11, UR6, RZ ;  /* 0x000000060b027c10 */ /* 0x000fc8000ff7e0ff */
[----:B------:R-:W-:Y:S02]  /*01e0*/  LEA.HI.X.SX32 R3, R11, UR7, 0x1, P3 ;  /* 0x000000070b037c11 */ /* 0x000fe400098f0eff */
[----:B--2---:R-:W-:Y:S02]  /*01f0*/  FSETP.GT.AND P1, PT, R6, -R13, PT ;  /* 0x8000000d0600720b */ /* 0x004fe40003f24000 */
[----:B---3--:R-:W-:Y:S02]  /*0200*/  FSETP.GT.AND P0, PT, R7, -R10, PT ;  /* 0x8000000a0700720b */ /* 0x008fe40003f04000 */
[----:B------:R-:W-:Y:S02]  /*0210*/  SEL R0, RZ, 0x1, !P1 ;  /* 0x00000001ff007807 */ /* 0x000fe40004800000 */
[----:B------:R-:W-:-:S04]  /*0220*/  SEL R15, RZ, 0x100, !P0 ;  /* 0x00000100ff0f7807 */ /* 0x000fc80004000000 */
[----:B------:R-:W-:Y:S01]  /*0230*/  IADD3 R15, R0, R15, RZ ;  /* 0x0000000f000f7210 */ /* 0x000fe20007ffe0ff */
[----:B------:R-:W-:Y:S01]  /*0240*/  FADD R6, R13, R6 ;  /* 0x000000060d067221 */ /* 0x000fe20000000000 */
[----:B------:R-:W-:-:S03]  /*0250*/  FADD R7, R10, R7 ;  /* 0x000000070a077221 */ /* 0x000fc60000000000 */
[----:B------:R1:W-:Y:S01]  /*0260*/  @!P2 STG.E.U16 desc[UR4][R2.64], R15 ;  /* 0x0000000f0200a986 */ /* 0x0003e2000c101504 */
[----:B------:R-:W-:Y:S01]  /*0270*/  @!P1 FMUL R6, R6, 0.10000000149011611938 ;  /* 0x3dcccccd06069820 */ /* 0x000fe20000400000 */
[----:B------:R-:W-:Y:S01]  /*0280*/  @!P0 FMUL R7, R7, 0.10000000149011611938 ;  /* 0x3dcccccd07078820 */ /* 0x000fe20000400000 */
[----:B------:R-:W-:Y:S06]  /*0290*/  @P2 EXIT ;  /* 0x000000000000294d */ /* 0x000fec0003800000 */
[----:B------:R-:W-:Y:S01]  /*02a0*/  STG.E.64 desc[UR4][R4.64], R6 ;  /* 0x0000000604007986 */ /* 0x000fe2000c101b04 */
[----:B------:R-:W-:Y:S05]  /*02b0*/  EXIT ;  /* 0x000000000000794d */ /* 0x000fea0003800000 */
.L_x_0:
[----:B------:R-:W-:-:S00]  /*02c0*/  BRA `(.L_x_0) ;  /* 0xfffffffc00fc7947 */ /* 0x000fc0000383ffff */
[----:B------:R-:W-:-:S00]  /*02d0*/  NOP ;  /* 0x0000000000007918 */ /* 0x000fc00000000000 */
        /* <DEDUP_REMOVED lines=10> */
.L_x_1:


//--------------------- .nv.constant0.triton_poi_fused_convolution_leaky_relu_2 --------------------------
	.section	.nv.constant0.triton_poi_fused_convolution_leaky_relu_2,"a",@progbits
	.sectionflags	@""
	.align	4
.nv.constant0.triton_poi_fused_convolution_leaky_relu_2:
	.zero		556
